//
// Generated by NVIDIA NVVM Compiler
//
// Compiler Build ID: CL-36424714
// Cuda compilation tools, release 13.0, V13.0.88
// Based on NVVM 20.0.0
//

.version 9.0
.target sm_100
.address_size 64

	// .globl	_Z15transformMatrixPiS_i

.visible .entry _Z15transformMatrixPiS_i(
	.param .u64 .ptr .align 1 _Z15transformMatrixPiS_i_param_0,
	.param .u64 .ptr .align 1 _Z15transformMatrixPiS_i_param_1,
	.param .u32 _Z15transformMatrixPiS_i_param_2
)
{
	.reg .pred 	%p<11>;
	.reg .b32 	%r<65>;
	.reg .b64 	%rd<15>;

	ld.param.u64 	%rd3, [_Z15transformMatrixPiS_i_param_0];
	ld.param.u64 	%rd4, [_Z15transformMatrixPiS_i_param_1];
	ld.param.u32 	%r32, [_Z15transformMatrixPiS_i_param_2];
	cvta.to.global.u64 	%rd1, %rd4;
	cvta.to.global.u64 	%rd2, %rd3;
	mov.u32 	%r1, %tid.y;
	mov.u32 	%r2, %tid.x;
	max.s32 	%r33, %r1, %r2;
	setp.ge.s32 	%p1, %r33, %r32;
	@%p1 bra 	$L__BB0_17;
	setp.ne.s32 	%p2, %r1, %r2;
	@%p2 bra 	$L__BB0_3;
	mad.lo.s32 	%r50, %r32, %r1, %r1;
	mul.wide.u32 	%rd13, %r50, 4;
	add.s64 	%rd14, %rd1, %rd13;
	mov.b32 	%r51, 0;
	st.global.u32 	[%rd14], %r51;
	bra.uni 	$L__BB0_17;
$L__BB0_3:
	setp.ge.u32 	%p3, %r1, %r2;
	@%p3 bra 	$L__BB0_13;
	mad.lo.s32 	%r3, %r32, %r1, %r2;
	mul.wide.u32 	%rd9, %r3, 4;
	add.s64 	%rd10, %rd2, %rd9;
	ld.global.u32 	%r4, [%rd10];
	setp.lt.s32 	%p6, %r4, 1;
	mov.b32 	%r61, 1;
	@%p6 bra 	$L__BB0_12;
	and.b32  	%r5, %r4, 3;
	setp.lt.u32 	%p7, %r4, 4;
	mov.b32 	%r59, 1;
	mov.u32 	%r61, %r59;
	@%p7 bra 	$L__BB0_9;
	and.b32  	%r44, %r4, 2147483644;
	neg.s32 	%r52, %r44;
	mov.b32 	%r61, 1;
	mov.b32 	%r53, 2;
$L__BB0_7:
	add.s32 	%r45, %r53, -1;
	mul.lo.s32 	%r46, %r45, %r61;
	add.s32 	%r47, %r53, 2;
	mul.lo.s32 	%r48, %r53, %r46;
	mad.lo.s32 	%r49, %r48, %r53, %r48;
	mul.lo.s32 	%r61, %r47, %r49;
	add.s32 	%r53, %r53, 4;
	add.s32 	%r52, %r52, 4;
	setp.ne.s32 	%p8, %r52, 0;
	@%p8 bra 	$L__BB0_7;
	add.s32 	%r59, %r53, -1;
$L__BB0_9:
	setp.eq.s32 	%p9, %r5, 0;
	@%p9 bra 	$L__BB0_12;
	neg.s32 	%r58, %r5;
$L__BB0_11:
	.pragma "nounroll";
	mul.lo.s32 	%r61, %r59, %r61;
	add.s32 	%r59, %r59, 1;
	add.s32 	%r58, %r58, 1;
	setp.ne.s32 	%p10, %r58, 0;
	@%p10 bra 	$L__BB0_11;
$L__BB0_12:
	add.s64 	%rd12, %rd1, %rd9;
	st.global.u32 	[%rd12], %r61;
	bra.uni 	$L__BB0_17;
$L__BB0_13:
	mad.lo.s32 	%r25, %r32, %r1, %r2;
	mul.wide.u32 	%rd5, %r25, 4;
	add.s64 	%rd6, %rd2, %rd5;
	ld.global.u32 	%r63, [%rd6];
	setp.lt.s32 	%p4, %r63, 1;
	mov.b32 	%r64, 0;
	@%p4 bra 	$L__BB0_16;
	mov.b32 	%r64, 0;
$L__BB0_15:
	mul.hi.u32 	%r36, %r63, -858993459;
	shr.u32 	%r30, %r36, 3;
	mul.lo.s32 	%r37, %r30, 10;
	sub.s32 	%r38, %r63, %r37;
	add.s32 	%r64, %r64, %r38;
	setp.gt.u32 	%p5, %r63, 9;
	mov.u32 	%r63, %r30;
	@%p5 bra 	$L__BB0_15;
$L__BB0_16:
	add.s64 	%rd8, %rd1, %rd5;
	st.global.u32 	[%rd8], %r64;
$L__BB0_17:
	ret;

}


// ===== COMPILED SASS (sm_100) =====

	.target	sm_100

	.elftype	@"ET_EXEC"


//--------------------- .note.nv.tkinfo           --------------------------
	.section	.note.nv.tkinfo,"",@"SHT_NOTE"
	.sectionflags	@"SHF_NOTE_NV_TKINFO"
	.tkinfo
        /*0018*/ 	.word	0x00000002
        /*0030*/ 	.string	""
        /*0030*/ 	.string	"ptxas"
        /*0030*/ 	.string	"Cuda compilation tools, release 13.0, V13.0.88"
        /*0030*/ 	.string	"Build cuda_13.0.r13.0/compiler.36424714_0"
        /*0030*/ 	.string	"-arch sm_100 -m 64 "



//--------------------- .note.nv.cuinfo           --------------------------
	.section	.note.nv.cuinfo,"",@"SHT_NOTE"
	.sectionflags	@"SHF_NOTE_NV_CUINFO"
        /*0018*/ 	.short	0x0002
        /*001a*/ 	.short	0x0064
        /*001c*/ 	.short	0x0082
	.zero		2


//--------------------- .nv.info                  --------------------------
	.section	.nv.info,"",@"SHT_CUDA_INFO"
	.align	4


	//----- nvinfo : EIATTR_REGCOUNT
	.align		4
        /*0000*/ 	.byte	0x04, 0x2f
        /*0002*/ 	.short	(.L_1 - .L_0)
	.align		4
.L_0:
        /*0004*/ 	.word	index@(_Z15transformMatrixPiS_i)
        /*0008*/ 	.word	0x0000000b


	//----- nvinfo : EIATTR_FRAME_SIZE
	.align		4
.L_1:
        /*000c*/ 	.byte	0x04, 0x11
        /*000e*/ 	.short	(.L_3 - .L_2)
	.align		4
.L_2:
        /*0010*/ 	.word	index@(_Z15transformMatrixPiS_i)
        /*0014*/ 	.word	0x00000000


	//----- nvinfo : EIATTR_MIN_STACK_SIZE
	.align		4
.L_3:
        /*0018*/ 	.byte	0x04, 0x12
        /*001a*/ 	.short	(.L_5 - .L_4)
	.align		4
.L_4:
        /*001c*/ 	.word	index@(_Z15transformMatrixPiS_i)
        /*0020*/ 	.word	0x00000000
.L_5:


//--------------------- .nv.compat                --------------------------
	.section	.nv.compat,"",@"SHT_CUDA_COMPAT_INFO"
	.align	4
        /*0000*/ 	.byte	0x02, 0x09, 0x00, 0x00, 0x02, 0x02, 0x01, 0x00, 0x02, 0x05, 0x05, 0x00, 0x03, 0x07, 0x01, 0x01
        /*0010*/ 	.byte	0x02, 0x03, 0x00, 0x00, 0x02, 0x06, 0x01, 0x00, 0x04, 0x0b, 0x08, 0x00, 0x09, 0x00, 0x00, 0x00
        /*0020*/ 	.byte	0x00, 0x00, 0x00, 0x00


//--------------------- .nv.info._Z15transformMatrixPiS_i --------------------------
	.section	.nv.info._Z15transformMatrixPiS_i,"",@"SHT_CUDA_INFO"
	.sectionflags	@""
	.align	4


	//----- nvinfo : EIATTR_CUDA_API_VERSION
	.align		4
        /*0000*/ 	.byte	0x04, 0x37
        /*0002*/ 	.short	(.L_7 - .L_6)
.L_6:
        /*0004*/ 	.word	0x00000082


	//----- nvinfo : EIATTR_KPARAM_INFO
	.align		4
.L_7:
        /*0008*/ 	.byte	0x04, 0x17
        /*000a*/ 	.short	(.L_9 - .L_8)
.L_8:
        /*000c*/ 	.word	0x00000000
        /*0010*/ 	.short	0x0002
        /*0012*/ 	.short	0x0010
        /*0014*/ 	.byte	0x00, 0xf0, 0x11, 0x00


	//----- nvinfo : EIATTR_KPARAM_INFO
	.align		4
.L_9:
        /*0018*/ 	.byte	0x04, 0x17
        /*001a*/ 	.short	(.L_11 - .L_10)
.L_10:
        /*001c*/ 	.word	0x00000000
        /*0020*/ 	.short	0x0001
        /*0022*/ 	.short	0x0008
        /*0024*/ 	.byte	0x00, 0xf5, 0x21, 0x00


	//----- nvinfo : EIATTR_KPARAM_INFO
	.align		4
.L_11:
        /*0028*/ 	.byte	0x04, 0x17
        /*002a*/ 	.short	(.L_13 - .L_12)
.L_12:
        /*002c*/ 	.word	0x00000000
        /*0030*/ 	.short	0x0000
        /*0032*/ 	.short	0x0000
        /*0034*/ 	.byte	0x00, 0xf5, 0x21, 0x00


	//----- nvinfo : EIATTR_SPARSE_MMA_MASK
	.align		4
.L_13:
        /*0038*/ 	.byte	0x03, 0x50
        /*003a*/ 	.short	0x0000


	//----- nvinfo : EIATTR_MAXREG_COUNT
	.align		4
        /*003c*/ 	.byte	0x03, 0x1b
        /*003e*/ 	.short	0x00ff


	//----- nvinfo : EIATTR_MERCURY_ISA_VERSION
	.align		4
        /*0040*/ 	.byte	0x03, 0x5f
        /*0042*/ 	.short	0x0101


	//----- nvinfo : EIATTR_VRC_CTA_INIT_COUNT
	.align		4
        /*0044*/ 	.byte	0x02, 0x4a
	.zero		1
	.zero		1


	//----- nvinfo : EIATTR_EXIT_INSTR_OFFSETS
	.align		4
        /*0048*/ 	.byte	0x04, 0x1c
        /*004a*/ 	.short	(.L_15 - .L_14)


	//   ....[0]....
.L_14:
        /*004c*/ 	.word	0x00000060


	//   ....[1]....
        /*0050*/ 	.word	0x000000d0


	//   ....[2]....
        /*0054*/ 	.word	0x000007b0


	//   ....[3]....
        /*0058*/ 	.word	0x00000900


	//----- nvinfo : EIATTR_CRS_STACK_SIZE
	.align		4
.L_15:
        /*005c*/ 	.byte	0x04, 0x1e
        /*005e*/ 	.short	(.L_17 - .L_16)
.L_16:
        /*0060*/ 	.word	0x00000000


	//----- nvinfo : EIATTR_CBANK_PARAM_SIZE
	.align		4
.L_17:
        /*0064*/ 	.byte	0x03, 0x19
        /*0066*/ 	.short	0x0014


	//----- nvinfo : EIATTR_PARAM_CBANK
	.align		4
        /*0068*/ 	.byte	0x04, 0x0a
        /*006a*/ 	.short	(.L_19 - .L_18)
	.align		4
.L_18:
        /*006c*/ 	.word	index@(.nv.constant0._Z15transformMatrixPiS_i)
        /*0070*/ 	.short	0x0380
        /*0072*/ 	.short	0x0014


	//----- nvinfo : EIATTR_SW_WAR
	.align		4
.L_19:
        /*0074*/ 	.byte	0x04, 0x36
        /*0076*/ 	.short	(.L_21 - .L_20)
.L_20:
        /*0078*/ 	.word	0x00000008
.L_21:


//--------------------- .nv.callgraph             --------------------------
	.section	.nv.callgraph,"",@"SHT_CUDA_CALLGRAPH"
	.align	4
	.sectionentsize	8
	.align		4
        /*0000*/ 	.word	0x00000000
	.align		4
        /*0004*/ 	.word	0xffffffff
	.align		4
        /*0008*/ 	.word	0x00000000
	.align		4
        /*000c*/ 	.word	0xfffffffe
	.align		4
        /*0010*/ 	.word	0x00000000
	.align		4
        /*0014*/ 	.word	0xfffffffd
	.align		4
        /*0018*/ 	.word	0x00000000
	.align		4
        /*001c*/ 	.word	0xfffffffc


//--------------------- .text._Z15transformMatrixPiS_i --------------------------
	.section	.text._Z15transformMatrixPiS_i,"ax",@progbits
	.align	128
        .global         _Z15transformMatrixPiS_i
        .type           _Z15transformMatrixPiS_i,@function
        .size           _Z15transformMatrixPiS_i,(.L_x_18 - _Z15transformMatrixPiS_i)
        .other          _Z15transformMatrixPiS_i,@"STO_CUDA_ENTRY STV_DEFAULT"
_Z15transformMatrixPiS_i:
.text._Z15transformMatrixPiS_i:
[----:B------:R-:W-:Y:S01]  /*0000*/  LDC R1, c[0x0][0x37c] ;  /* 0x0000df00ff017b82 */ /* 0x000fe20000000800 */
[----:B------:R-:W0:Y:S01]  /*0010*/  S2R R0, SR_TID.Y ;  /* 0x0000000000007919 */ /* 0x000e220000002200 */
[----:B------:R-:W1:Y:S01]  /*0020*/  LDCU UR6, c[0x0][0x390] ;  /* 0x00007200ff0677ac */ /* 0x000e620008000800 */
[----:B------:R-:W0:Y:S02]  /*0030*/  S2R R7, SR_TID.X ;  /* 0x0000000000077919 */ /* 0x000e240000002100 */
[----:B0-----:R-:W-:-:S04]  /*0040*/  VIMNMX R2, PT, PT, R0, R7, !PT ;  /* 0x0000000700027248 */ /* 0x001fc80007fe0100 */
[----:B-1----:R-:W-:-:S13]  /*0050*/  ISETP.GE.AND P0, PT, R2, UR6, PT ;  /* 0x0000000602007c0c */ /* 0x002fda000bf06270 */
[----:B------:R-:W-:Y:S05]  /*0060*/  @P0 EXIT ;  /* 0x000000000000094d */ /* 0x000fea0003800000 */
[----:B------:R-:W-:Y:S01]  /*0070*/  ISETP.NE.AND P0, PT, R0, R7, PT ;  /* 0x000000070000720c */ /* 0x000fe20003f05270 */
[----:B------:R-:W0:-:S12]  /*0080*/  LDCU.64 UR4, c[0x0][0x358] ;  /* 0x00006b00ff0477ac */ /* 0x000e180008000a00 */
[----:B------:R-:W1:Y:S01]  /*0090*/  @!P0 LDC.64 R2, c[0x0][0x388] ;  /* 0x0000e200ff028b82 */ /* 0x000e620000000a00 */
[----:B------:R-:W-:-:S04]  /*00a0*/  @!P0 IMAD R5, R0, UR6, R0 ;  /* 0x0000000600058c24 */ /* 0x000fc8000f8e0200 */
[----:B-1----:R-:W-:-:S05]  /*00b0*/  @!P0 IMAD.WIDE.U32 R2, R5, 0x4, R2 ;  /* 0x0000000405028825 */ /* 0x002fca00078e0002 */
[----:B0-----:R0:W-:Y:S01]  /*00c0*/  @!P0 STG.E desc[UR4][R2.64], RZ ;  /* 0x000000ff02008986 */ /* 0x0011e2000c101904 */
[----:B------:R-:W-:Y:S05]  /*00d0*/  @!P0 EXIT ;  /* 0x000000000000894d */ /* 0x000fea0003800000 */
[----:B------:R-:W-:-:S13]  /*00e0*/  ISETP.GE.U32.AND P0, PT, R0, R7, PT ;  /* 0x000000070000720c */ /* 0x000fda0003f06070 */
[----:B------:R-:W-:Y:S05]  /*00f0*/  @P0 BRA `(.L_x_0) ;  /* 0x0000000400b00947 */ /* 0x000fea0003800000 */
[----:B0-----:R-:W0:Y:S01]  /*0100*/  LDC.64 R2, c[0x0][0x380] ;  /* 0x0000e000ff027b82 */ /* 0x001e220000000a00 */
[----:B------:R-:W-:-:S04]  /*0110*/  IMAD R0, R0, UR6, R7 ;  /* 0x0000000600007c24 */ /* 0x000fc8000f8e0207 */
[----:B0-----:R-:W-:-:S06]  /*0120*/  IMAD.WIDE.U32 R2, R0, 0x4, R2 ;  /* 0x0000000400027825 */ /* 0x001fcc00078e0002 */
[----:B------:R-:W2:Y:S01]  /*0130*/  LDG.E R3, desc[UR4][R2.64] ;  /* 0x0000000402037981 */ /* 0x000ea2000c1e1900 */
[----:B------:R-:W-:Y:S01]  /*0140*/  BSSY.RECONVERGENT B2, `(.L_x_1) ;  /* 0x0000063000027945 */ /* 0x000fe20003800200 */
[----:B------:R-:W-:Y:S01]  /*0150*/  HFMA2 R5, -RZ, RZ, 0, 5.9604644775390625e-08 ;  /* 0x00000001ff057431 */ /* 0x000fe200000001ff */
[----:B--2---:R-:W-:-:S13]  /*0160*/  ISETP.GE.AND P0, PT, R3, 0x1, PT ;  /* 0x000000010300780c */ /* 0x004fda0003f06270 */
[----:B------:R-:W-:Y:S05]  /*0170*/  @!P0 BRA `(.L_x_2) ;  /* 0x00000004007c8947 */ /* 0x000fea0003800000 */
[C---:B------:R-:W-:Y:S01]  /*0180*/  ISETP.GE.U32.AND P0, PT, R3.reuse, 0x4, PT ;  /* 0x000000040300780c */ /* 0x040fe20003f06070 */
[----:B------:R-:W-:Y:S01]  /*0190*/  BSSY.RECONVERGENT B1, `(.L_x_3) ;  /* 0x0000055000017945 */ /* 0x000fe20003800200 */
[----:B------:R-:W-:Y:S01]  /*01a0*/  LOP3.LUT R2, R3, 0x3, RZ, 0xc0, !PT ;  /* 0x0000000303027812 */ /* 0x000fe200078ec0ff */
[----:B------:R-:W-:Y:S01]  /*01b0*/  IMAD.MOV.U32 R5, RZ, RZ, 0x1 ;  /* 0x00000001ff057424 */ /* 0x000fe200078e00ff */
[----:B------:R-:W-:-:S09]  /*01c0*/  MOV R4, 0x1 ;  /* 0x0000000100047802 */ /* 0x000fd20000000f00 */
[----:B------:R-:W-:Y:S05]  /*01d0*/  @!P0 BRA `(.L_x_4) ;  /* 0x0000000400408947 */ /* 0x000fea0003800000 */
[----:B------:R-:W-:Y:S01]  /*01e0*/  LOP3.LUT R3, R3, 0x7ffffffc, RZ, 0xc0, !PT ;  /* 0x7ffffffc03037812 */ /* 0x000fe200078ec0ff */
[----:B------:R-:W-:Y:S01]  /*01f0*/  BSSY.RECONVERGENT B0, `(.L_x_5) ;  /* 0x000004d000007945 */ /* 0x000fe20003800200 */
[----:B------:R-:W-:Y:S02]  /*0200*/  MOV R5, 0x1 ;  /* 0x0000000100057802 */ /* 0x000fe40000000f00 */
[----:B------:R-:W-:Y:S01]  /*0210*/  IADD3 R4, PT, PT, -R3, RZ, RZ ;  /* 0x000000ff03047210 */ /* 0x000fe20007ffe1ff */
[----:B------:R-:W-:-:S03]  /*0220*/  IMAD.MOV.U32 R3, RZ, RZ, 0x2 ;  /* 0x00000002ff037424 */ /* 0x000fc600078e00ff */
[----:B------:R-:W-:-:S13]  /*0230*/  ISETP.GE.AND P0, PT, R4, RZ, PT ;  /* 0x000000ff0400720c */ /* 0x000fda0003f06270 */
[----:B------:R-:W-:Y:S05]  /*0240*/  @P0 BRA `(.L_x_6) ;  /* 0x0000000000f40947 */ /* 0x000fea0003800000 */
[----:B------:R-:W-:Y:S01]  /*0250*/  IADD3 R6, PT, PT, -R4, RZ, RZ ;  /* 0x000000ff04067210 */ /* 0x000fe20007ffe1ff */
[----:B------:R-:W-:Y:S01]  /*0260*/  BSSY.RECONVERGENT B3, `(.L_x_7) ;  /* 0x0000024000037945 */ /* 0x000fe20003800200 */
[----:B------:R-:W-:Y:S02]  /*0270*/  PLOP3.LUT P0, PT, PT, PT, PT, 0x80, 0x8 ;  /* 0x000000000008781c */ /* 0x000fe40003f0f070 */
[----:B------:R-:W-:-:S13]  /*0280*/  ISETP.GT.AND P1, PT, R6, 0xc, PT ;  /* 0x0000000c0600780c */ /* 0x000fda0003f24270 */
[----:B------:R-:W-:Y:S05]  /*0290*/  @!P1 BRA `(.L_x_8) ;  /* 0x0000000000809947 */ /* 0x000fea0003800000 */
[----:B------:R-:W-:-:S13]  /*02a0*/  PLOP3.LUT P0, PT, PT, PT, PT, 0x8, 0x80 ;  /* 0x000000000080781c */ /* 0x000fda0003f0e170 */
.L_x_9:
[C---:B------:R-:W-:Y:S01]  /*02b0*/  IADD3 R6, PT, PT, R3.reuse, -0x1, RZ ;  /* 0xffffffff03067810 */ /* 0x040fe20007ffe0ff */
[----:B------:R-:W-:Y:S01]  /*02c0*/  VIADD R4, R4, 0x10 ;  /* 0x0000001004047836 */ /* 0x000fe20000000000 */
[----:B------:R-:W-:-:S03]  /*02d0*/  IADD3 R8, PT, PT, R3, 0x3, RZ ;  /* 0x0000000303087810 */ /* 0x000fc60007ffe0ff */
[----:B------:R-:W-:Y:S01]  /*02e0*/  IMAD R6, R6, R5, RZ ;  /* 0x0000000506067224 */ /* 0x000fe200078e02ff */
[----:B------:R-:W-:Y:S01]  /*02f0*/  ISETP.GE.AND P1, PT, R4, -0xc, PT ;  /* 0xfffffff40400780c */ /* 0x000fe20003f26270 */
[----:B------:R-:W-:Y:S02]  /*0300*/  VIADD R5, R3, 0x2 ;  /* 0x0000000203057836 */ /* 0x000fe40000000000 */
[----:B------:R-:W-:-:S04]  /*0310*/  IMAD R6, R6, R3, RZ ;  /* 0x0000000306067224 */ /* 0x000fc800078e02ff */
[----:B------:R-:W-:-:S04]  /*0320*/  IMAD R6, R6, R3, R6 ;  /* 0x0000000306067224 */ /* 0x000fc800078e0206 */
[----:B------:R-:W-:Y:S01]  /*0330*/  IMAD R5, R5, R6, RZ ;  /* 0x0000000605057224 */ /* 0x000fe200078e02ff */
[----:B------:R-:W-:-:S03]  /*0340*/  IADD3 R6, PT, PT, R3, 0x4, RZ ;  /* 0x0000000403067810 */ /* 0x000fc60007ffe0ff */
[----:B------:R-:W-:Y:S01]  /*0350*/  IMAD R5, R5, R8, RZ ;  /* 0x0000000805057224 */ /* 0x000fe200078e02ff */
[----:B------:R-:W-:-:S03]  /*0360*/  IADD3 R8, PT, PT, R3, 0x7, RZ ;  /* 0x0000000703087810 */ /* 0x000fc60007ffe0ff */
[C---:B------:R-:W-:Y:S02]  /*0370*/  IMAD R7, R6.reuse, R5, RZ ;  /* 0x0000000506077224 */ /* 0x040fe400078e02ff */
[----:B------:R-:W-:Y:S02]  /*0380*/  VIADD R5, R3, 0x6 ;  /* 0x0000000603057836 */ /* 0x000fe40000000000 */
        /* <DEDUP_REMOVED lines=10> */
[----:B------:R-:W-:-:S04]  /*0430*/  IMAD R5, R5, R8, RZ ;  /* 0x0000000805057224 */ /* 0x000fc800078e02ff */
[C---:B------:R-:W-:Y:S01]  /*0440*/  IMAD R7, R6.reuse, R5, RZ ;  /* 0x0000000506077224 */ /* 0x040fe200078e02ff */
[C---:B------:R-:W-:Y:S02]  /*0450*/  IADD3 R5, PT, PT, R3.reuse, 0xe, RZ ;  /* 0x0000000e03057810 */ /* 0x040fe40007ffe0ff */
[----:B------:R-:W-:Y:S01]  /*0460*/  IADD3 R3, PT, PT, R3, 0x10, RZ ;  /* 0x0000001003037810 */ /* 0x000fe20007ffe0ff */
[----:B------:R-:W-:-:S04]  /*0470*/  IMAD R6, R6, R7, R7 ;  /* 0x0000000706067224 */ /* 0x000fc800078e0207 */
[----:B------:R-:W-:Y:S01]  /*0480*/  IMAD R5, R5, R6, RZ ;  /* 0x0000000605057224 */ /* 0x000fe200078e02ff */
[----:B------:R-:W-:Y:S06]  /*0490*/  @!P1 BRA `(.L_x_9) ;  /* 0xfffffffc00849947 */ /* 0x000fec000383ffff */
.L_x_8:
[----:B------:R-:W-:Y:S05]  /*04a0*/  BSYNC.RECONVERGENT B3 ;  /* 0x0000000000037941 */ /* 0x000fea0003800200 */
.L_x_7:
[----:B------:R-:W-:Y:S01]  /*04b0*/  IMAD.MOV R6, RZ, RZ, -R4 ;  /* 0x000000ffff067224 */ /* 0x000fe200078e0a04 */
[----:B------:R-:W-:Y:S04]  /*04c0*/  BSSY.RECONVERGENT B3, `(.L_x_10) ;  /* 0x0000013000037945 */ /* 0x000fe80003800200 */
[----:B------:R-:W-:-:S13]  /*04d0*/  ISETP.GT.AND P1, PT, R6, 0x4, PT ;  /* 0x000000040600780c */ /* 0x000fda0003f24270 */
[----:B------:R-:W-:Y:S05]  /*04e0*/  @!P1 BRA `(.L_x_11) ;  /* 0x0000000000409947 */ /* 0x000fea0003800000 */
[C---:B------:R-:W-:Y:S02]  /*04f0*/  IADD3 R6, PT, PT, R3.reuse, -0x1, RZ ;  /* 0xffffffff03067810 */ /* 0x040fe40007ffe0ff */
[----:B------:R-:W-:Y:S02]  /*0500*/  IADD3 R8, PT, PT, R3, 0x3, RZ ;  /* 0x0000000303087810 */ /* 0x000fe40007ffe0ff */
[----:B------:R-:W-:Y:S01]  /*0510*/  PLOP3.LUT P0, PT, PT, PT, PT, 0x8, 0x80 ;  /* 0x000000000080781c */ /* 0x000fe20003f0e170 */
[----:B------:R-:W-:Y:S01]  /*0520*/  IMAD R6, R5, R6, RZ ;  /* 0x0000000605067224 */ /* 0x000fe200078e02ff */
[C---:B------:R-:W-:Y:S02]  /*0530*/  IADD3 R5, PT, PT, R3.reuse, 0x2, RZ ;  /* 0x0000000203057810 */ /* 0x040fe40007ffe0ff */
[----:B------:R-:W-:Y:S01]  /*0540*/  IADD3 R4, PT, PT, R4, 0x8, RZ ;  /* 0x0000000804047810 */ /* 0x000fe20007ffe0ff */
[----:B------:R-:W-:-:S04]  /*0550*/  IMAD R6, R3, R6, RZ ;  /* 0x0000000603067224 */ /* 0x000fc800078e02ff */
[----:B------:R-:W-:-:S04]  /*0560*/  IMAD R6, R3, R6, R6 ;  /* 0x0000000603067224 */ /* 0x000fc800078e0206 */
[----:B------:R-:W-:Y:S02]  /*0570*/  IMAD R5, R5, R6, RZ ;  /* 0x0000000605057224 */ /* 0x000fe400078e02ff */
[----:B------:R-:W-:Y:S02]  /*0580*/  VIADD R6, R3, 0x4 ;  /* 0x0000000403067836 */ /* 0x000fe40000000000 */
[----:B------:R-:W-:-:S04]  /*0590*/  IMAD R5, R5, R8, RZ ;  /* 0x0000000805057224 */ /* 0x000fc800078e02ff */
[C---:B------:R-:W-:Y:S01]  /*05a0*/  IMAD R7, R6.reuse, R5, RZ ;  /* 0x0000000506077224 */ /* 0x040fe200078e02ff */
[C---:B------:R-:W-:Y:S02]  /*05b0*/  IADD3 R5, PT, PT, R3.reuse, 0x6, RZ ;  /* 0x0000000603057810 */ /* 0x040fe40007ffe0ff */
[----:B------:R-:W-:Y:S01]  /*05c0*/  IADD3 R3, PT, PT, R3, 0x8, RZ ;  /* 0x0000000803037810 */ /* 0x000fe20007ffe0ff */
[----:B------:R-:W-:-:S04]  /*05d0*/  IMAD R6, R6, R7, R7 ;  /* 0x0000000706067224 */ /* 0x000fc800078e0207 */
[----:B------:R-:W-:-:S07]  /*05e0*/  IMAD R5, R5, R6, RZ ;  /* 0x0000000605057224 */ /* 0x000fce00078e02ff */
.L_x_11:
[----:B------:R-:W-:Y:S05]  /*05f0*/  BSYNC.RECONVERGENT B3 ;  /* 0x0000000000037941 */ /* 0x000fea0003800200 */
.L_x_10:
[----:B------:R-:W-:-:S13]  /*0600*/  ISETP.NE.OR P0, PT, R4, RZ, P0 ;  /* 0x000000ff0400720c */ /* 0x000fda0000705670 */
[----:B------:R-:W-:Y:S05]  /*0610*/  @!P0 BRA `(.L_x_12) ;  /* 0x0000000000288947 */ /* 0x000fea0003800000 */
.L_x_6:
[----:B------:R-:W-:Y:S01]  /*0620*/  IADD3 R4, PT, PT, R4, 0x4, RZ ;  /* 0x0000000404047810 */ /* 0x000fe20007ffe0ff */
[----:B------:R-:W-:-:S03]  /*0630*/  VIADD R6, R3, 0xffffffff ;  /* 0xffffffff03067836 */ /* 0x000fc60000000000 */
[----:B------:R-:W-:Y:S01]  /*0640*/  ISETP.NE.AND P0, PT, R4, RZ, PT ;  /* 0x000000ff0400720c */ /* 0x000fe20003f05270 */
[----:B------:R-:W-:Y:S01]  /*0650*/  IMAD R6, R6, R5, RZ ;  /* 0x0000000506067224 */ /* 0x000fe200078e02ff */
[----:B------:R-:W-:-:S03]  /*0660*/  IADD3 R5, PT, PT, R3, 0x2, RZ ;  /* 0x0000000203057810 */ /* 0x000fc60007ffe0ff */
[----:B------:R-:W-:-:S04]  /*0670*/  IMAD R6, R6, R3, RZ ;  /* 0x0000000306067224 */ /* 0x000fc800078e02ff */
[----:B------:R-:W-:Y:S01]  /*0680*/  IMAD R6, R6, R3, R6 ;  /* 0x0000000306067224 */ /* 0x000fe200078e0206 */
[----:B------:R-:W-:-:S03]  /*0690*/  IADD3 R3, PT, PT, R3, 0x4, RZ ;  /* 0x0000000403037810 */ /* 0x000fc60007ffe0ff */
[----:B------:R-:W-:Y:S01]  /*06a0*/  IMAD R5, R5, R6, RZ ;  /* 0x0000000605057224 */ /* 0x000fe200078e02ff */
[----:B------:R-:W-:Y:S06]  /*06b0*/  @P0 BRA `(.L_x_6) ;  /* 0xfffffffc00d80947 */ /* 0x000fec000383ffff */
.L_x_12:
[----:B------:R-:W-:Y:S05]  /*06c0*/  BSYNC.RECONVERGENT B0 ;  /* 0x0000000000007941 */ /* 0x000fea0003800200 */
.L_x_5:
[----:B------:R-:W-:-:S07]  /*06d0*/  VIADD R4, R3, 0xffffffff ;  /* 0xffffffff03047836 */ /* 0x000fce0000000000 */
.L_x_4:
[----:B------:R-:W-:Y:S05]  /*06e0*/  BSYNC.RECONVERGENT B1 ;  /* 0x0000000000017941 */ /* 0x000fea0003800200 */
.L_x_3:
[----:B------:R-:W-:-:S13]  /*06f0*/  ISETP.NE.AND P0, PT, R2, RZ, PT ;  /* 0x000000ff0200720c */ /* 0x000fda0003f05270 */
[----:B------:R-:W-:Y:S05]  /*0700*/  @!P0 BRA `(.L_x_2) ;  /* 0x0000000000188947 */ /* 0x000fea0003800000 */
[----:B------:R-:W-:-:S07]  /*0710*/  IADD3 R2, PT, PT, -R2, RZ, RZ ;  /* 0x000000ff02027210 */ /* 0x000fce0007ffe1ff */
.L_x_13:
[----:B------:R-:W-:Y:S01]  /*0720*/  IADD3 R2, PT, PT, R2, 0x1, RZ ;  /* 0x0000000102027810 */ /* 0x000fe20007ffe0ff */
[C---:B------:R-:W-:Y:S01]  /*0730*/  IMAD R5, R4.reuse, R5, RZ ;  /* 0x0000000504057224 */ /* 0x040fe200078e02ff */
[----:B------:R-:W-:Y:S02]  /*0740*/  IADD3 R4, PT, PT, R4, 0x1, RZ ;  /* 0x0000000104047810 */ /* 0x000fe40007ffe0ff */
[----:B------:R-:W-:-:S13]  /*0750*/  ISETP.NE.AND P0, PT, R2, RZ, PT ;  /* 0x000000ff0200720c */ /* 0x000fda0003f05270 */
[----:B------:R-:W-:Y:S05]  /*0760*/  @P0 BRA `(.L_x_13) ;  /* 0xfffffffc00ec0947 */ /* 0x000fea000383ffff */
.L_x_2:
[----:B------:R-:W-:Y:S05]  /*0770*/  BSYNC.RECONVERGENT B2 ;  /* 0x0000000000027941 */ /* 0x000fea0003800200 */
.L_x_1:
[----:B------:R-:W0:Y:S02]  /*0780*/  LDC.64 R2, c[0x0][0x388] ;  /* 0x0000e200ff027b82 */ /* 0x000e240000000a00 */
[----:B0-----:R-:W-:-:S05]  /*0790*/  IMAD.WIDE.U32 R2, R0, 0x4, R2 ;  /* 0x0000000400027825 */ /* 0x001fca00078e0002 */
[----:B------:R-:W-:Y:S01]  /*07a0*/  STG.E desc[UR4][R2.64], R5 ;  /* 0x0000000502007986 */ /* 0x000fe2000c101904 */
[----:B------:R-:W-:Y:S05]  /*07b0*/  EXIT ;  /* 0x000000000000794d */ /* 0x000fea0003800000 */
.L_x_0:
[----:B0-----:R-:W0:Y:S01]  /*07c0*/  LDC.64 R2, c[0x0][0x380] ;  /* 0x0000e000ff027b82 */ /* 0x001e220000000a00 */
[----:B------:R-:W-:-:S07]  /*07d0*/  IMAD R7, R0, UR6, R7 ;  /* 0x0000000600077c24 */ /* 0x000fce000f8e0207 */
[----:B------:R-:W1:Y:S01]  /*07e0*/  LDC.64 R4, c[0x0][0x388] ;  /* 0x0000e200ff047b82 */ /* 0x000e620000000a00 */
[----:B0-----:R-:W-:-:S06]  /*07f0*/  IMAD.WIDE.U32 R2, R7, 0x4, R2 ;  /* 0x0000000407027825 */ /* 0x001fcc00078e0002 */
[----:B------:R-:W2:Y:S01]  /*0800*/  LDG.E R2, desc[UR4][R2.64] ;  /* 0x0000000402027981 */ /* 0x000ea2000c1e1900 */
[----:B------:R-:W-:Y:S01]  /*0810*/  BSSY.RECONVERGENT B0, `(.L_x_14) ;  /* 0x000000d000007945 */ /* 0x000fe20003800200 */
[----:B-1----:R-:W-:-:S04]  /*0820*/  IMAD.WIDE.U32 R4, R7, 0x4, R4 ;  /* 0x0000000407047825 */ /* 0x002fc800078e0004 */
[----:B------:R-:W-:Y:S01]  /*0830*/  IMAD.MOV.U32 R7, RZ, RZ, RZ ;  /* 0x000000ffff077224 */ /* 0x000fe200078e00ff */
[----:B--2---:R-:W-:-:S13]  /*0840*/  ISETP.GE.AND P0, PT, R2, 0x1, PT ;  /* 0x000000010200780c */ /* 0x004fda0003f06270 */
[----:B------:R-:W-:Y:S05]  /*0850*/  @!P0 BRA `(.L_x_15) ;  /* 0x0000000000208947 */ /* 0x000fea0003800000 */
[----:B------:R-:W-:-:S07]  /*0860*/  HFMA2 R7, -RZ, RZ, 0, 0 ;  /* 0x00000000ff077431 */ /* 0x000fce00000001ff */
.L_x_16:
[C---:B------:R-:W-:Y:S01]  /*0870*/  IMAD.HI.U32 R0, R2.reuse, -0x33333333, RZ ;  /* 0xcccccccd02007827 */ /* 0x040fe200078e00ff */
[----:B------:R-:W-:-:S04]  /*0880*/  ISETP.GT.U32.AND P0, PT, R2, 0x9, PT ;  /* 0x000000090200780c */ /* 0x000fc80003f04070 */
[----:B------:R-:W-:-:S05]  /*0890*/  SHF.R.U32.HI R3, RZ, 0x3, R0 ;  /* 0x00000003ff037819 */ /* 0x000fca0000011600 */
[----:B------:R-:W-:Y:S01]  /*08a0*/  IMAD R0, R3, -0xa, R2 ;  /* 0xfffffff603007824 */ /* 0x000fe200078e0202 */
[----:B------:R-:W-:-:S04]  /*08b0*/  MOV R2, R3 ;  /* 0x0000000300027202 */ /* 0x000fc80000000f00 */
[----:B------:R-:W-:Y:S01]  /*08c0*/  IADD3 R7, PT, PT, R0, R7, RZ ;  /* 0x0000000700077210 */ /* 0x000fe20007ffe0ff */
[----:B------:R-:W-:Y:S06]  /*08d0*/  @P0 BRA `(.L_x_16) ;  /* 0xfffffffc00e40947 */ /* 0x000fec000383ffff */
.L_x_15:
[----:B------:R-:W-:Y:S05]  /*08e0*/  BSYNC.RECONVERGENT B0 ;  /* 0x0000000000007941 */ /* 0x000fea0003800200 */
.L_x_14:
[----:B------:R-:W-:Y:S01]  /*08f0*/  STG.E desc[UR4][R4.64], R7 ;  /* 0x0000000704007986 */ /* 0x000fe2000c101904 */
[----:B------:R-:W-:Y:S05]  /*0900*/  EXIT ;  /* 0x000000000000794d */ /* 0x000fea0003800000 */
.L_x_17:
[----:B------:R-:W-:-:S00]  /*0910*/  BRA `(.L_x_17) ;  /* 0xfffffffc00fc7947 */ /* 0x000fc0000383ffff */
[----:B------:R-:W-:-:S00]  /*0920*/  NOP ;  /* 0x0000000000007918 */ /* 0x000fc00000000000 */
        /* <DEDUP_REMOVED lines=13> */
.L_x_18:


//--------------------- .nv.shared.reserved.0     --------------------------
	.section	.nv.shared.reserved.0,"aw",@nobits
	.weak		__nv_reservedSMEM_offset_0_alias
	.size		__nv_reservedSMEM_offset_0_alias, 0, 64
	.other		__nv_reservedSMEM_offset_0_alias,@"STO_CUDA_RESERVED_SHARED STV_DEFAULT"
__nv_reservedSMEM_offset_0_alias:
	.zero		0
	.zero		64


//--------------------- .nv.constant0._Z15transformMatrixPiS_i --------------------------
	.section	.nv.constant0._Z15transformMatrixPiS_i,"a",@progbits
	.sectionflags	@""
	.align	4
.nv.constant0._Z15transformMatrixPiS_i:
	.zero		916


//--------------------- SYMBOLS --------------------------

	.type		.nv.reservedSmem.offset0,@object
	.size		.nv.reservedSmem.offset0,0x4
